//
// Generated by NVIDIA NVVM Compiler
//
// Compiler Build ID: CL-36424714
// Cuda compilation tools, release 13.0, V13.0.88
// Based on NVVM 20.0.0
//

.version 9.0
.target sm_100
.address_size 64

	// .globl	_Z15matrixMulKernelPfS_S_i
// _ZZ15matrixMulKernelPfS_S_iE3Mds has been demoted
// _ZZ15matrixMulKernelPfS_S_iE3Nds has been demoted

.visible .entry _Z15matrixMulKernelPfS_S_i(
	.param .u64 .ptr .align 1 _Z15matrixMulKernelPfS_S_i_param_0,
	.param .u64 .ptr .align 1 _Z15matrixMulKernelPfS_S_i_param_1,
	.param .u64 .ptr .align 1 _Z15matrixMulKernelPfS_S_i_param_2,
	.param .u32 _Z15matrixMulKernelPfS_S_i_param_3
)
{
	.reg .pred 	%p<13>;
	.reg .b32 	%r<52>;
	.reg .b32 	%f<219>;
	.reg .b64 	%rd<18>;
	// demoted variable
	.shared .align 4 .b8 _ZZ15matrixMulKernelPfS_S_iE3Mds[4096];
	// demoted variable
	.shared .align 4 .b8 _ZZ15matrixMulKernelPfS_S_iE3Nds[4096];
	ld.param.u64 	%rd5, [_Z15matrixMulKernelPfS_S_i_param_0];
	ld.param.u64 	%rd6, [_Z15matrixMulKernelPfS_S_i_param_1];
	ld.param.u64 	%rd7, [_Z15matrixMulKernelPfS_S_i_param_2];
	ld.param.u32 	%r26, [_Z15matrixMulKernelPfS_S_i_param_3];
	cvta.to.global.u64 	%rd1, %rd7;
	mov.u32 	%r27, %ctaid.x;
	mov.u32 	%r28, %ctaid.y;
	mov.u32 	%r47, %tid.x;
	mov.u32 	%r49, %tid.y;
	shl.b32 	%r29, %r28, 5;
	add.s32 	%r3, %r29, %r49;
	shl.b32 	%r4, %r27, 7;
	add.s32 	%r5, %r4, %r47;
	setp.lt.s32 	%p1, %r26, 32;
	mov.f32 	%f213, 0f00000000;
	mov.f32 	%f214, %f213;
	mov.f32 	%f215, %f213;
	mov.f32 	%f216, %f213;
	@%p1 bra 	$L__BB0_7;
	shl.b32 	%r30, %r49, 7;
	mov.u32 	%r31, _ZZ15matrixMulKernelPfS_S_iE3Mds;
	add.s32 	%r6, %r31, %r30;
	shl.b32 	%r32, %r47, 2;
	add.s32 	%r7, %r6, %r32;
	mov.u32 	%r33, _ZZ15matrixMulKernelPfS_S_iE3Nds;
	add.s32 	%r9, %r33, %r32;
	add.s32 	%r8, %r9, %r30;
	add.s32 	%r10, %r5, 96;
	shr.s32 	%r34, %r26, 31;
	shr.u32 	%r35, %r34, 27;
	add.s32 	%r36, %r26, %r35;
	shr.s32 	%r37, %r36, 5;
	neg.s32 	%r51, %r37;
	mad.lo.s32 	%r38, %r49, %r26, %r47;
	add.s32 	%r50, %r38, %r4;
	shl.b32 	%r13, %r26, 5;
	mad.lo.s32 	%r48, %r26, %r3, %r47;
	cvta.to.global.u64 	%rd2, %rd5;
	cvta.to.global.u64 	%rd3, %rd6;
	mov.f32 	%f213, 0f00000000;
$L__BB0_2:
	setp.ge.u32 	%p2, %r3, %r26;
	setp.ge.s32 	%p3, %r47, %r26;
	mov.f32 	%f217, 0f00000000;
	or.pred  	%p4, %p2, %p3;
	@%p4 bra 	$L__BB0_4;
	mul.wide.s32 	%rd8, %r48, 4;
	add.s64 	%rd9, %rd2, %rd8;
	ld.global.f32 	%f217, [%rd9];
$L__BB0_4:
	setp.ge.u32 	%p5, %r10, %r26;
	st.shared.f32 	[%r7], %f217;
	setp.ge.s32 	%p6, %r49, %r26;
	mov.f32 	%f218, 0f00000000;
	or.pred  	%p7, %p5, %p6;
	@%p7 bra 	$L__BB0_6;
	mul.wide.u32 	%rd10, %r50, 4;
	add.s64 	%rd11, %rd3, %rd10;
	ld.global.f32 	%f218, [%rd11+384];
$L__BB0_6:
	st.shared.f32 	[%r8], %f218;
	bar.sync 	0;
	ld.shared.f32 	%f21, [%r6];
	ld.shared.f32 	%f22, [%r9];
	fma.rn.f32 	%f23, %f21, %f22, %f216;
	fma.rn.f32 	%f24, %f21, %f22, %f215;
	fma.rn.f32 	%f25, %f21, %f22, %f214;
	fma.rn.f32 	%f26, %f21, %f22, %f213;
	ld.shared.f32 	%f27, [%r6+4];
	ld.shared.f32 	%f28, [%r9+128];
	fma.rn.f32 	%f29, %f27, %f28, %f23;
	fma.rn.f32 	%f30, %f27, %f28, %f24;
	fma.rn.f32 	%f31, %f27, %f28, %f25;
	fma.rn.f32 	%f32, %f27, %f28, %f26;
	ld.shared.f32 	%f33, [%r6+8];
	ld.shared.f32 	%f34, [%r9+256];
	fma.rn.f32 	%f35, %f33, %f34, %f29;
	fma.rn.f32 	%f36, %f33, %f34, %f30;
	fma.rn.f32 	%f37, %f33, %f34, %f31;
	fma.rn.f32 	%f38, %f33, %f34, %f32;
	ld.shared.f32 	%f39, [%r6+12];
	ld.shared.f32 	%f40, [%r9+384];
	fma.rn.f32 	%f41, %f39, %f40, %f35;
	fma.rn.f32 	%f42, %f39, %f40, %f36;
	fma.rn.f32 	%f43, %f39, %f40, %f37;
	fma.rn.f32 	%f44, %f39, %f40, %f38;
	ld.shared.f32 	%f45, [%r6+16];
	ld.shared.f32 	%f46, [%r9+512];
	fma.rn.f32 	%f47, %f45, %f46, %f41;
	fma.rn.f32 	%f48, %f45, %f46, %f42;
	fma.rn.f32 	%f49, %f45, %f46, %f43;
	fma.rn.f32 	%f50, %f45, %f46, %f44;
	ld.shared.f32 	%f51, [%r6+20];
	ld.shared.f32 	%f52, [%r9+640];
	fma.rn.f32 	%f53, %f51, %f52, %f47;
	fma.rn.f32 	%f54, %f51, %f52, %f48;
	fma.rn.f32 	%f55, %f51, %f52, %f49;
	fma.rn.f32 	%f56, %f51, %f52, %f50;
	ld.shared.f32 	%f57, [%r6+24];
	ld.shared.f32 	%f58, [%r9+768];
	fma.rn.f32 	%f59, %f57, %f58, %f53;
	fma.rn.f32 	%f60, %f57, %f58, %f54;
	fma.rn.f32 	%f61, %f57, %f58, %f55;
	fma.rn.f32 	%f62, %f57, %f58, %f56;
	ld.shared.f32 	%f63, [%r6+28];
	ld.shared.f32 	%f64, [%r9+896];
	fma.rn.f32 	%f65, %f63, %f64, %f59;
	fma.rn.f32 	%f66, %f63, %f64, %f60;
	fma.rn.f32 	%f67, %f63, %f64, %f61;
	fma.rn.f32 	%f68, %f63, %f64, %f62;
	ld.shared.f32 	%f69, [%r6+32];
	ld.shared.f32 	%f70, [%r9+1024];
	fma.rn.f32 	%f71, %f69, %f70, %f65;
	fma.rn.f32 	%f72, %f69, %f70, %f66;
	fma.rn.f32 	%f73, %f69, %f70, %f67;
	fma.rn.f32 	%f74, %f69, %f70, %f68;
	ld.shared.f32 	%f75, [%r6+36];
	ld.shared.f32 	%f76, [%r9+1152];
	fma.rn.f32 	%f77, %f75, %f76, %f71;
	fma.rn.f32 	%f78, %f75, %f76, %f72;
	fma.rn.f32 	%f79, %f75, %f76, %f73;
	fma.rn.f32 	%f80, %f75, %f76, %f74;
	ld.shared.f32 	%f81, [%r6+40];
	ld.shared.f32 	%f82, [%r9+1280];
	fma.rn.f32 	%f83, %f81, %f82, %f77;
	fma.rn.f32 	%f84, %f81, %f82, %f78;
	fma.rn.f32 	%f85, %f81, %f82, %f79;
	fma.rn.f32 	%f86, %f81, %f82, %f80;
	ld.shared.f32 	%f87, [%r6+44];
	ld.shared.f32 	%f88, [%r9+1408];
	fma.rn.f32 	%f89, %f87, %f88, %f83;
	fma.rn.f32 	%f90, %f87, %f88, %f84;
	fma.rn.f32 	%f91, %f87, %f88, %f85;
	fma.rn.f32 	%f92, %f87, %f88, %f86;
	ld.shared.f32 	%f93, [%r6+48];
	ld.shared.f32 	%f94, [%r9+1536];
	fma.rn.f32 	%f95, %f93, %f94, %f89;
	fma.rn.f32 	%f96, %f93, %f94, %f90;
	fma.rn.f32 	%f97, %f93, %f94, %f91;
	fma.rn.f32 	%f98, %f93, %f94, %f92;
	ld.shared.f32 	%f99, [%r6+52];
	ld.shared.f32 	%f100, [%r9+1664];
	fma.rn.f32 	%f101, %f99, %f100, %f95;
	fma.rn.f32 	%f102, %f99, %f100, %f96;
	fma.rn.f32 	%f103, %f99, %f100, %f97;
	fma.rn.f32 	%f104, %f99, %f100, %f98;
	ld.shared.f32 	%f105, [%r6+56];
	ld.shared.f32 	%f106, [%r9+1792];
	fma.rn.f32 	%f107, %f105, %f106, %f101;
	fma.rn.f32 	%f108, %f105, %f106, %f102;
	fma.rn.f32 	%f109, %f105, %f106, %f103;
	fma.rn.f32 	%f110, %f105, %f106, %f104;
	ld.shared.f32 	%f111, [%r6+60];
	ld.shared.f32 	%f112, [%r9+1920];
	fma.rn.f32 	%f113, %f111, %f112, %f107;
	fma.rn.f32 	%f114, %f111, %f112, %f108;
	fma.rn.f32 	%f115, %f111, %f112, %f109;
	fma.rn.f32 	%f116, %f111, %f112, %f110;
	ld.shared.f32 	%f117, [%r6+64];
	ld.shared.f32 	%f118, [%r9+2048];
	fma.rn.f32 	%f119, %f117, %f118, %f113;
	fma.rn.f32 	%f120, %f117, %f118, %f114;
	fma.rn.f32 	%f121, %f117, %f118, %f115;
	fma.rn.f32 	%f122, %f117, %f118, %f116;
	ld.shared.f32 	%f123, [%r6+68];
	ld.shared.f32 	%f124, [%r9+2176];
	fma.rn.f32 	%f125, %f123, %f124, %f119;
	fma.rn.f32 	%f126, %f123, %f124, %f120;
	fma.rn.f32 	%f127, %f123, %f124, %f121;
	fma.rn.f32 	%f128, %f123, %f124, %f122;
	ld.shared.f32 	%f129, [%r6+72];
	ld.shared.f32 	%f130, [%r9+2304];
	fma.rn.f32 	%f131, %f129, %f130, %f125;
	fma.rn.f32 	%f132, %f129, %f130, %f126;
	fma.rn.f32 	%f133, %f129, %f130, %f127;
	fma.rn.f32 	%f134, %f129, %f130, %f128;
	ld.shared.f32 	%f135, [%r6+76];
	ld.shared.f32 	%f136, [%r9+2432];
	fma.rn.f32 	%f137, %f135, %f136, %f131;
	fma.rn.f32 	%f138, %f135, %f136, %f132;
	fma.rn.f32 	%f139, %f135, %f136, %f133;
	fma.rn.f32 	%f140, %f135, %f136, %f134;
	ld.shared.f32 	%f141, [%r6+80];
	ld.shared.f32 	%f142, [%r9+2560];
	fma.rn.f32 	%f143, %f141, %f142, %f137;
	fma.rn.f32 	%f144, %f141, %f142, %f138;
	fma.rn.f32 	%f145, %f141, %f142, %f139;
	fma.rn.f32 	%f146, %f141, %f142, %f140;
	ld.shared.f32 	%f147, [%r6+84];
	ld.shared.f32 	%f148, [%r9+2688];
	fma.rn.f32 	%f149, %f147, %f148, %f143;
	fma.rn.f32 	%f150, %f147, %f148, %f144;
	fma.rn.f32 	%f151, %f147, %f148, %f145;
	fma.rn.f32 	%f152, %f147, %f148, %f146;
	ld.shared.f32 	%f153, [%r6+88];
	ld.shared.f32 	%f154, [%r9+2816];
	fma.rn.f32 	%f155, %f153, %f154, %f149;
	fma.rn.f32 	%f156, %f153, %f154, %f150;
	fma.rn.f32 	%f157, %f153, %f154, %f151;
	fma.rn.f32 	%f158, %f153, %f154, %f152;
	ld.shared.f32 	%f159, [%r6+92];
	ld.shared.f32 	%f160, [%r9+2944];
	fma.rn.f32 	%f161, %f159, %f160, %f155;
	fma.rn.f32 	%f162, %f159, %f160, %f156;
	fma.rn.f32 	%f163, %f159, %f160, %f157;
	fma.rn.f32 	%f164, %f159, %f160, %f158;
	ld.shared.f32 	%f165, [%r6+96];
	ld.shared.f32 	%f166, [%r9+3072];
	fma.rn.f32 	%f167, %f165, %f166, %f161;
	fma.rn.f32 	%f168, %f165, %f166, %f162;
	fma.rn.f32 	%f169, %f165, %f166, %f163;
	fma.rn.f32 	%f170, %f165, %f166, %f164;
	ld.shared.f32 	%f171, [%r6+100];
	ld.shared.f32 	%f172, [%r9+3200];
	fma.rn.f32 	%f173, %f171, %f172, %f167;
	fma.rn.f32 	%f174, %f171, %f172, %f168;
	fma.rn.f32 	%f175, %f171, %f172, %f169;
	fma.rn.f32 	%f176, %f171, %f172, %f170;
	ld.shared.f32 	%f177, [%r6+104];
	ld.shared.f32 	%f178, [%r9+3328];
	fma.rn.f32 	%f179, %f177, %f178, %f173;
	fma.rn.f32 	%f180, %f177, %f178, %f174;
	fma.rn.f32 	%f181, %f177, %f178, %f175;
	fma.rn.f32 	%f182, %f177, %f178, %f176;
	ld.shared.f32 	%f183, [%r6+108];
	ld.shared.f32 	%f184, [%r9+3456];
	fma.rn.f32 	%f185, %f183, %f184, %f179;
	fma.rn.f32 	%f186, %f183, %f184, %f180;
	fma.rn.f32 	%f187, %f183, %f184, %f181;
	fma.rn.f32 	%f188, %f183, %f184, %f182;
	ld.shared.f32 	%f189, [%r6+112];
	ld.shared.f32 	%f190, [%r9+3584];
	fma.rn.f32 	%f191, %f189, %f190, %f185;
	fma.rn.f32 	%f192, %f189, %f190, %f186;
	fma.rn.f32 	%f193, %f189, %f190, %f187;
	fma.rn.f32 	%f194, %f189, %f190, %f188;
	ld.shared.f32 	%f195, [%r6+116];
	ld.shared.f32 	%f196, [%r9+3712];
	fma.rn.f32 	%f197, %f195, %f196, %f191;
	fma.rn.f32 	%f198, %f195, %f196, %f192;
	fma.rn.f32 	%f199, %f195, %f196, %f193;
	fma.rn.f32 	%f200, %f195, %f196, %f194;
	ld.shared.f32 	%f201, [%r6+120];
	ld.shared.f32 	%f202, [%r9+3840];
	fma.rn.f32 	%f203, %f201, %f202, %f197;
	fma.rn.f32 	%f204, %f201, %f202, %f198;
	fma.rn.f32 	%f205, %f201, %f202, %f199;
	fma.rn.f32 	%f206, %f201, %f202, %f200;
	ld.shared.f32 	%f207, [%r6+124];
	ld.shared.f32 	%f208, [%r9+3968];
	fma.rn.f32 	%f216, %f207, %f208, %f203;
	fma.rn.f32 	%f215, %f207, %f208, %f204;
	fma.rn.f32 	%f214, %f207, %f208, %f205;
	fma.rn.f32 	%f213, %f207, %f208, %f206;
	bar.sync 	0;
	add.s32 	%r51, %r51, 1;
	setp.eq.s32 	%p8, %r51, 0;
	add.s32 	%r50, %r50, %r13;
	add.s32 	%r49, %r49, 32;
	add.s32 	%r48, %r48, 32;
	add.s32 	%r47, %r47, 32;
	@%p8 bra 	$L__BB0_7;
	bra.uni 	$L__BB0_2;
$L__BB0_7:
	mul.lo.s32 	%r15, %r26, %r3;
	max.s32 	%r39, %r3, %r5;
	setp.lt.s32 	%p9, %r39, %r26;
	@%p9 bra 	$L__BB0_8;
	bra.uni 	$L__BB0_9;
$L__BB0_8:
	add.s32 	%r40, %r5, %r15;
	mul.wide.u32 	%rd12, %r40, 4;
	add.s64 	%rd13, %rd1, %rd12;
	st.global.f32 	[%rd13], %f216;
$L__BB0_9:
	add.s32 	%r41, %r5, 32;
	max.s32 	%r42, %r3, %r41;
	setp.ge.s32 	%p10, %r42, %r26;
	cvt.u64.u32 	%rd14, %r15;
	cvt.u64.u32 	%rd15, %r5;
	add.s64 	%rd16, %rd15, %rd14;
	shl.b64 	%rd17, %rd16, 2;
	add.s64 	%rd4, %rd1, %rd17;
	@%p10 bra 	$L__BB0_11;
	st.global.f32 	[%rd4+128], %f215;
$L__BB0_11:
	add.s32 	%r43, %r5, 64;
	max.s32 	%r44, %r3, %r43;
	setp.ge.s32 	%p11, %r44, %r26;
	@%p11 bra 	$L__BB0_13;
	st.global.f32 	[%rd4+256], %f214;
$L__BB0_13:
	add.s32 	%r45, %r5, 96;
	max.s32 	%r46, %r3, %r45;
	setp.ge.s32 	%p12, %r46, %r26;
	@%p12 bra 	$L__BB0_15;
	st.global.f32 	[%rd4+384], %f213;
$L__BB0_15:
	ret;

}


// ===== COMPILED SASS (sm_100) =====

	.target	sm_100

	.elftype	@"ET_EXEC"


//--------------------- .note.nv.tkinfo           --------------------------
	.section	.note.nv.tkinfo,"",@"SHT_NOTE"
	.sectionflags	@"SHF_NOTE_NV_TKINFO"
	.tkinfo
        /*0018*/ 	.word	0x00000002
        /*0030*/ 	.string	""
        /*0030*/ 	.string	"ptxas"
        /*0030*/ 	.string	"Cuda compilation tools, release 13.0, V13.0.88"
        /*0030*/ 	.string	"Build cuda_13.0.r13.0/compiler.36424714_0"
        /*0030*/ 	.string	"-arch sm_100 -m 64 "



//--------------------- .note.nv.cuinfo           --------------------------
	.section	.note.nv.cuinfo,"",@"SHT_NOTE"
	.sectionflags	@"SHF_NOTE_NV_CUINFO"
        /*0018*/ 	.short	0x0002
        /*001a*/ 	.short	0x0064
        /*001c*/ 	.short	0x0082
	.zero		2


//--------------------- .nv.info                  --------------------------
	.section	.nv.info,"",@"SHT_CUDA_INFO"
	.align	4


	//----- nvinfo : EIATTR_REGCOUNT
	.align		4
        /*0000*/ 	.byte	0x04, 0x2f
        /*0002*/ 	.short	(.L_1 - .L_0)
	.align		4
.L_0:
        /*0004*/ 	.word	index@(_Z15matrixMulKernelPfS_S_i)
        /*0008*/ 	.word	0x00000020


	//----- nvinfo : EIATTR_FRAME_SIZE
	.align		4
.L_1:
        /*000c*/ 	.byte	0x04, 0x11
        /*000e*/ 	.short	(.L_3 - .L_2)
	.align		4
.L_2:
        /*0010*/ 	.word	index@(_Z15matrixMulKernelPfS_S_i)
        /*0014*/ 	.word	0x00000000


	//----- nvinfo : EIATTR_MIN_STACK_SIZE
	.align		4
.L_3:
        /*0018*/ 	.byte	0x04, 0x12
        /*001a*/ 	.short	(.L_5 - .L_4)
	.align		4
.L_4:
        /*001c*/ 	.word	index@(_Z15matrixMulKernelPfS_S_i)
        /*0020*/ 	.word	0x00000000
.L_5:


//--------------------- .nv.compat                --------------------------
	.section	.nv.compat,"",@"SHT_CUDA_COMPAT_INFO"
	.align	4
        /*0000*/ 	.byte	0x02, 0x09, 0x00, 0x00, 0x02, 0x02, 0x01, 0x00, 0x02, 0x05, 0x05, 0x00, 0x03, 0x07, 0x01, 0x01
        /*0010*/ 	.byte	0x02, 0x03, 0x00, 0x00, 0x02, 0x06, 0x01, 0x00, 0x04, 0x0b, 0x08, 0x00, 0x09, 0x00, 0x00, 0x00
        /*0020*/ 	.byte	0x00, 0x00, 0x00, 0x00


//--------------------- .nv.info._Z15matrixMulKernelPfS_S_i --------------------------
	.section	.nv.info._Z15matrixMulKernelPfS_S_i,"",@"SHT_CUDA_INFO"
	.sectionflags	@""
	.align	4


	//----- nvinfo : EIATTR_CUDA_API_VERSION
	.align		4
        /*0000*/ 	.byte	0x04, 0x37
        /*0002*/ 	.short	(.L_7 - .L_6)
.L_6:
        /*0004*/ 	.word	0x00000082


	//----- nvinfo : EIATTR_KPARAM_INFO
	.align		4
.L_7:
        /*0008*/ 	.byte	0x04, 0x17
        /*000a*/ 	.short	(.L_9 - .L_8)
.L_8:
        /*000c*/ 	.word	0x00000000
        /*0010*/ 	.short	0x0003
        /*0012*/ 	.short	0x0018
        /*0014*/ 	.byte	0x00, 0xf0, 0x11, 0x00


	//----- nvinfo : EIATTR_KPARAM_INFO
	.align		4
.L_9:
        /*0018*/ 	.byte	0x04, 0x17
        /*001a*/ 	.short	(.L_11 - .L_10)
.L_10:
        /*001c*/ 	.word	0x00000000
        /*0020*/ 	.short	0x0002
        /*0022*/ 	.short	0x0010
        /*0024*/ 	.byte	0x00, 0xf5, 0x21, 0x00


	//----- nvinfo : EIATTR_KPARAM_INFO
	.align		4
.L_11:
        /*0028*/ 	.byte	0x04, 0x17
        /*002a*/ 	.short	(.L_13 - .L_12)
.L_12:
        /*002c*/ 	.word	0x00000000
        /*0030*/ 	.short	0x0001
        /*0032*/ 	.short	0x0008
        /*0034*/ 	.byte	0x00, 0xf5, 0x21, 0x00


	//----- nvinfo : EIATTR_KPARAM_INFO
	.align		4
.L_13:
        /*0038*/ 	.byte	0x04, 0x17
        /*003a*/ 	.short	(.L_15 - .L_14)
.L_14:
        /*003c*/ 	.word	0x00000000
        /*0040*/ 	.short	0x0000
        /*0042*/ 	.short	0x0000
        /*0044*/ 	.byte	0x00, 0xf5, 0x21, 0x00


	//----- nvinfo : EIATTR_SPARSE_MMA_MASK
	.align		4
.L_15:
        /*0048*/ 	.byte	0x03, 0x50
        /*004a*/ 	.short	0x0000


	//----- nvinfo : EIATTR_MAXREG_COUNT
	.align		4
        /*004c*/ 	.byte	0x03, 0x1b
        /*004e*/ 	.short	0x00ff


	//----- nvinfo : EIATTR_NUM_BARRIERS
	.align		4
        /*0050*/ 	.byte	0x02, 0x4c
        /*0052*/ 	.byte	0x01
	.zero		1


	//----- nvinfo : EIATTR_MERCURY_ISA_VERSION
	.align		4
        /*0054*/ 	.byte	0x03, 0x5f
        /*0056*/ 	.short	0x0101


	//----- nvinfo : EIATTR_VRC_CTA_INIT_COUNT
	.align		4
        /*0058*/ 	.byte	0x02, 0x4a
	.zero		1
	.zero		1


	//----- nvinfo : EIATTR_EXIT_INSTR_OFFSETS
	.align		4
        /*005c*/ 	.byte	0x04, 0x1c
        /*005e*/ 	.short	(.L_17 - .L_16)


	//   ....[0]....
.L_16:
        /*0060*/ 	.word	0x00001560


	//   ....[1]....
        /*0064*/ 	.word	0x00001580


	//----- nvinfo : EIATTR_CBANK_PARAM_SIZE
	.align		4
.L_17:
        /*0068*/ 	.byte	0x03, 0x19
        /*006a*/ 	.short	0x001c


	//----- nvinfo : EIATTR_PARAM_CBANK
	.align		4
        /*006c*/ 	.byte	0x04, 0x0a
        /*006e*/ 	.short	(.L_19 - .L_18)
	.align		4
.L_18:
        /*0070*/ 	.word	index@(.nv.constant0._Z15matrixMulKernelPfS_S_i)
        /*0074*/ 	.short	0x0380
        /*0076*/ 	.short	0x001c


	//----- nvinfo : EIATTR_SW_WAR
	.align		4
.L_19:
        /*0078*/ 	.byte	0x04, 0x36
        /*007a*/ 	.short	(.L_21 - .L_20)
.L_20:
        /*007c*/ 	.word	0x00000008
.L_21:


//--------------------- .nv.callgraph             --------------------------
	.section	.nv.callgraph,"",@"SHT_CUDA_CALLGRAPH"
	.align	4
	.sectionentsize	8
	.align		4
        /*0000*/ 	.word	0x00000000
	.align		4
        /*0004*/ 	.word	0xffffffff
	.align		4
        /*0008*/ 	.word	0x00000000
	.align		4
        /*000c*/ 	.word	0xfffffffe
	.align		4
        /*0010*/ 	.word	0x00000000
	.align		4
        /*0014*/ 	.word	0xfffffffd
	.align		4
        /*0018*/ 	.word	0x00000000
	.align		4
        /*001c*/ 	.word	0xfffffffc


//--------------------- .text._Z15matrixMulKernelPfS_S_i --------------------------
	.section	.text._Z15matrixMulKernelPfS_S_i,"ax",@progbits
	.align	128
        .global         _Z15matrixMulKernelPfS_S_i
        .type           _Z15matrixMulKernelPfS_S_i,@function
        .size           _Z15matrixMulKernelPfS_S_i,(.L_x_3 - _Z15matrixMulKernelPfS_S_i)
        .other          _Z15matrixMulKernelPfS_S_i,@"STO_CUDA_ENTRY STV_DEFAULT"
_Z15matrixMulKernelPfS_S_i:
.text._Z15matrixMulKernelPfS_S_i:
[----:B------:R-:W-:Y:S01]  /*0000*/  LDC R1, c[0x0][0x37c] ;  /* 0x0000df00ff017b82 */ /* 0x000fe20000000800 */
[----:B------:R-:W0:Y:S01]  /*0010*/  LDCU UR4, c[0x0][0x398] ;  /* 0x00007300ff0477ac */ /* 0x000e220008000800 */
[----:B------:R-:W1:Y:S01]  /*0020*/  S2R R16, SR_CTAID.Y ;  /* 0x0000000000107919 */ /* 0x000e620000002600 */
[----:B------:R-:W-:Y:S01]  /*0030*/  HFMA2 R29, -RZ, RZ, 0, 0 ;  /* 0x00000000ff1d7431 */ /* 0x000fe200000001ff */
[----:B------:R-:W-:Y:S01]  /*0040*/  MOV R25, RZ ;  /* 0x000000ff00197202 */ /* 0x000fe20000000f00 */
[----:B------:R-:W2:Y:S01]  /*0050*/  LDCU.64 UR8, c[0x0][0x358] ;  /* 0x00006b00ff0877ac */ /* 0x000ea20008000a00 */
[----:B------:R-:W1:Y:S01]  /*0060*/  S2R R19, SR_TID.Y ;  /* 0x0000000000137919 */ /* 0x000e620000002200 */
[----:B------:R-:W-:Y:S01]  /*0070*/  HFMA2 R27, -RZ, RZ, 0, 0 ;  /* 0x00000000ff1b7431 */ /* 0x000fe200000001ff */
[----:B------:R-:W-:Y:S01]  /*0080*/  MOV R23, RZ ;  /* 0x000000ff00177202 */ /* 0x000fe20000000f00 */
[----:B------:R-:W3:Y:S01]  /*0090*/  S2R R2, SR_CTAID.X ;  /* 0x0000000000027919 */ /* 0x000ee20000002500 */
[----:B------:R-:W3:Y:S01]  /*00a0*/  S2R R17, SR_TID.X ;  /* 0x0000000000117919 */ /* 0x000ee20000002100 */
[----:B0-----:R-:W-:-:S04]  /*00b0*/  MOV R0, UR4 ;  /* 0x0000000400007c02 */ /* 0x001fc80008000f00 */
[----:B------:R-:W-:Y:S02]  /*00c0*/  ISETP.GE.AND P0, PT, R0, 0x20, PT ;  /* 0x000000200000780c */ /* 0x000fe40003f06270 */
[----:B-1----:R-:W-:Y:S02]  /*00d0*/  LEA R16, R16, R19, 0x5 ;  /* 0x0000001310107211 */ /* 0x002fe400078e28ff */
[----:B---3--:R-:W-:-:S09]  /*00e0*/  LEA R11, R2, R17, 0x7 ;  /* 0x00000011020b7211 */ /* 0x008fd200078e38ff */
[----:B--2---:R-:W-:Y:S05]  /*00f0*/  @!P0 BRA `(.L_x_0) ;  /* 0x0000001000c88947 */ /* 0x004fea0003800000 */
[-C--:B------:R-:W-:Y:S01]  /*0100*/  ISETP.GE.AND P0, PT, R17, R0.reuse, PT ;  /* 0x000000001100720c */ /* 0x080fe20003f06270 */
[CCC-:B------:R-:W-:Y:S01]  /*0110*/  IMAD R21, R19.reuse, R0.reuse, R17.reuse ;  /* 0x0000000013157224 */ /* 0x1c0fe200078e0211 */
[-C--:B------:R-:W-:Y:S01]  /*0120*/  ISETP.GE.AND P1, PT, R19, R0.reuse, PT ;  /* 0x000000001300720c */ /* 0x080fe20003f26270 */
[CC--:B------:R-:W-:Y:S01]  /*0130*/  IMAD R18, R16.reuse, R0.reuse, R17 ;  /* 0x0000000010127224 */ /* 0x0c0fe200078e0211 */
[----:B------:R-:W-:Y:S02]  /*0140*/  IADD3 R3, PT, PT, R11, 0x60, RZ ;  /* 0x000000600b037810 */ /* 0x000fe40007ffe0ff */
[-C--:B------:R-:W-:Y:S02]  /*0150*/  ISETP.GE.U32.OR P0, PT, R16, R0.reuse, P0 ;  /* 0x000000001000720c */ /* 0x080fe40000706470 */
[----:B------:R-:W-:Y:S02]  /*0160*/  ISETP.GE.U32.OR P1, PT, R3, R0, P1 ;  /* 0x000000000300720c */ /* 0x000fe40000f26470 */
[----:B------:R-:W-:-:S02]  /*0170*/  LEA R21, R2, R21, 0x7 ;  /* 0x0000001502157211 */ /* 0x000fc400078e38ff */
[----:B------:R-:W-:Y:S02]  /*0180*/  MOV R22, RZ ;  /* 0x000000ff00167202 */ /* 0x000fe40000000f00 */
[----:B------:R-:W-:-:S05]  /*0190*/  MOV R25, RZ ;  /* 0x000000ff00197202 */ /* 0x000fca0000000f00 */
[----:B------:R-:W0:Y:S08]  /*01a0*/  @!P0 LDC.64 R6, c[0x0][0x380] ;  /* 0x0000e000ff068b82 */ /* 0x000e300000000a00 */
[----:B------:R-:W1:Y:S01]  /*01b0*/  @!P1 LDC.64 R4, c[0x0][0x388] ;  /* 0x0000e200ff049b82 */ /* 0x000e620000000a00 */
[----:B0-----:R-:W-:-:S05]  /*01c0*/  @!P0 IMAD.WIDE R6, R18, 0x4, R6 ;  /* 0x0000000412068825 */ /* 0x001fca00078e0206 */
[----:B------:R-:W2:Y:S01]  /*01d0*/  @!P0 LDG.E R22, desc[UR8][R6.64] ;  /* 0x0000000806168981 */ /* 0x000ea2000c1e1900 */
[----:B-1----:R-:W-:-:S05]  /*01e0*/  @!P1 IMAD.WIDE.U32 R4, R21, 0x4, R4 ;  /* 0x0000000415049825 */ /* 0x002fca00078e0004 */
[----:B------:R-:W3:Y:S01]  /*01f0*/  @!P1 LDG.E R25, desc[UR8][R4.64+0x180] ;  /* 0x0001800804199981 */ /* 0x000ee2000c1e1900 */
[----:B------:R-:W0:Y:S01]  /*0200*/  S2UR UR6, SR_CgaCtaId ;  /* 0x00000000000679c3 */ /* 0x000e220000008800 */
[----:B------:R-:W-:Y:S02]  /*0210*/  UMOV UR4, 0x400 ;  /* 0x0000040000047882 */ /* 0x000fe40000000000 */
[----:B------:R-:W-:Y:S02]  /*0220*/  UIADD3 UR5, UPT, UPT, UR4, 0x1000, URZ ;  /* 0x0000100004057890 */ /* 0x000fe4000fffe0ff */
[----:B0-----:R-:W-:Y:S02]  /*0230*/  ULEA UR4, UR6, UR4, 0x18 ;  /* 0x0000000406047291 */ /* 0x001fe4000f8ec0ff */
[----:B------:R-:W-:-:S04]  /*0240*/  ULEA UR5, UR6, UR5, 0x18 ;  /* 0x0000000506057291 */ /* 0x000fc8000f8ec0ff */
[----:B------:R-:W-:Y:S02]  /*0250*/  LEA R10, R19, UR4, 0x7 ;  /* 0x00000004130a7c11 */ /* 0x000fe4000f8e38ff */
[C---:B------:R-:W-:Y:S02]  /*0260*/  LEA R2, R17.reuse, UR5, 0x2 ;  /* 0x0000000511027c11 */ /* 0x040fe4000f8e10ff */
[----:B------:R-:W-:Y:S02]  /*0270*/  LEA R9, R17, R10, 0x2 ;  /* 0x0000000a11097211 */ /* 0x000fe400078e10ff */
[----:B------:R-:W-:-:S03]  /*0280*/  LEA R8, R19, R2, 0x7 ;  /* 0x0000000213087211 */ /* 0x000fc600078e38ff */
[----:B--2---:R-:W-:Y:S04]  /*0290*/  STS [R9], R22 ;  /* 0x0000001609007388 */ /* 0x004fe80000000800 */
[----:B---3--:R-:W-:Y:S01]  /*02a0*/  STS [R8], R25 ;  /* 0x0000001908007388 */ /* 0x008fe20000000800 */
[----:B------:R-:W-:Y:S06]  /*02b0*/  BAR.SYNC.DEFER_BLOCKING 0x0 ;  /* 0x0000000000007b1d */ /* 0x000fec0000010000 */
[----:B------:R-:W-:Y:S04]  /*02c0*/  LDS R27, [R2] ;  /* 0x00000000021b7984 */ /* 0x000fe80000000800 */
[----:B------:R-:W0:Y:S04]  /*02d0*/  LDS.128 R4, [R10] ;  /* 0x000000000a047984 */ /* 0x000e280000000c00 */
[----:B------:R-:W1:Y:S04]  /*02e0*/  LDS R29, [R2+0x80] ;  /* 0x00008000021d7984 */ /* 0x000e680000000800 */
[----:B------:R-:W2:Y:S04]  /*02f0*/  LDS R24, [R2+0x100] ;  /* 0x0001000002187984 */ /* 0x000ea80000000800 */
[----:B------:R-:W3:Y:S04]  /*0300*/  LDS R20, [R2+0x180] ;  /* 0x0001800002147984 */ /* 0x000ee80000000800 */
[----:B------:R-:W-:Y:S04]  /*0310*/  LDS R23, [R2+0x200] ;  /* 0x0002000002177984 */ /* 0x000fe80000000800 */
[----:B------:R-:W4:Y:S04]  /*0320*/  LDS.128 R12, [R10+0x10] ;  /* 0x000010000a0c7984 */ /* 0x000f280000000c00 */
[----:B------:R-:W5:Y:S04]  /*0330*/  LDS R22, [R2+0x280] ;  /* 0x0002800002167984 */ /* 0x000f680000000800 */
[----:B------:R-:W5:Y:S04]  /*0340*/  LDS R25, [R2+0x300] ;  /* 0x0003000002197984 */ /* 0x000f680000000800 */
[----:B------:R-:W-:Y:S01]  /*0350*/  LDS R26, [R2+0x580] ;  /* 0x00058000021a7984 */ /* 0x000fe20000000800 */
[----:B0-----:R-:W-:-:S03]  /*0360*/  FFMA R4, R4, R27, RZ ;  /* 0x0000001b04047223 */ /* 0x001fc600000000ff */
[----:B------:R-:W-:Y:S01]  /*0370*/  LDS R27, [R2+0x400] ;  /* 0x00040000021b7984 */ /* 0x000fe20000000800 */
[----:B-1----:R-:W-:-:S04]  /*0380*/  FFMA R5, R29, R5, R4 ;  /* 0x000000051d057223 */ /* 0x002fc80000000004 */
[----:B--2---:R-:W-:Y:S02]  /*0390*/  FFMA R5, R24, R6, R5 ;  /* 0x0000000618057223 */ /* 0x004fe40000000005 */
[----:B------:R-:W0:Y:S02]  /*03a0*/  LDS R24, [R2+0x380] ;  /* 0x0003800002187984 */ /* 0x000e240000000800 */
[----:B---3--:R-:W-:Y:S02]  /*03b0*/  FFMA R29, R20, R7, R5 ;  /* 0x00000007141d7223 */ /* 0x008fe40000000005 */
[----:B------:R-:W1:Y:S04]  /*03c0*/  LDS.128 R4, [R10+0x20] ;  /* 0x000020000a047984 */ /* 0x000e680000000c00 */
[----:B------:R-:W2:Y:S01]  /*03d0*/  LDS R20, [R2+0x480] ;  /* 0x0004800002147984 */ /* 0x000ea20000000800 */
[----:B----4-:R-:W-:-:S04]  /*03e0*/  FFMA R23, R12, R23, R29 ;  /* 0x000000170c177223 */ /* 0x010fc8000000001d */
[----:B-----5:R-:W-:Y:S02]  /*03f0*/  FFMA R22, R22, R13, R23 ;  /* 0x0000000d16167223 */ /* 0x020fe40000000017 */
[----:B------:R-:W3:Y:S02]  /*0400*/  LDS R23, [R2+0x500] ;  /* 0x0005000002177984 */ /* 0x000ee40000000800 */
[----:B------:R-:W-:Y:S02]  /*0410*/  FFMA R25, R25, R14, R22 ;  /* 0x0000000e19197223 */ /* 0x000fe40000000016 */
[----:B------:R-:W-:Y:S02]  /*0420*/  LDS R22, [R2+0x680] ;  /* 0x0006800002167984 */ /* 0x000fe40000000800 */
[----:B0-----:R-:W-:Y:S02]  /*0430*/  FFMA R29, R24, R15, R25 ;  /* 0x0000000f181d7223 */ /* 0x001fe40000000019 */
[----:B------:R-:W-:Y:S04]  /*0440*/  LDS R25, [R2+0x600] ;  /* 0x0006000002197984 */ /* 0x000fe80000000800 */
[----:B------:R-:W0:Y:S01]  /*0450*/  LDS.128 R12, [R10+0x30] ;  /* 0x000030000a0c7984 */ /* 0x000e220000000c00 */
[----:B-1----:R-:W-:-:S03]  /*0460*/  FFMA R27, R4, R27, R29 ;  /* 0x0000001b041b7223 */ /* 0x002fc6000000001d */
[----:B------:R-:W-:Y:S01]  /*0470*/  LDS R24, [R2+0x780] ;  /* 0x0007800002187984 */ /* 0x000fe20000000800 */
[----:B--2---:R-:W-:-:S03]  /*0480*/  FFMA R20, R20, R5, R27 ;  /* 0x0000000514147223 */ /* 0x004fc6000000001b */
[----:B------:R-:W1:Y:S01]  /*0490*/  LDS R27, [R2+0x700] ;  /* 0x00070000021b7984 */ /* 0x000e620000000800 */
[----:B---3--:R-:W-:-:S03]  /*04a0*/  FFMA R23, R23, R6, R20 ;  /* 0x0000000617177223 */ /* 0x008fc60000000014 */
[----:B------:R-:W-:Y:S01]  /*04b0*/  LDS R20, [R2+0x880] ;  /* 0x0008800002147984 */ /* 0x000fe20000000800 */
[----:B------:R-:W-:-:S03]  /*04c0*/  FFMA R29, R26, R7, R23 ;  /* 0x000000071a1d7223 */ /* 0x000fc60000000017 */
[----:B------:R-:W-:Y:S04]  /*04d0*/  LDS R23, [R2+0x800] ;  /* 0x0008000002177984 */ /* 0x000fe80000000800 */
[----:B------:R-:W2:Y:S04]  /*04e0*/  LDS.128 R4, [R10+0x40] ;  /* 0x000040000a047984 */ /* 0x000ea80000000c00 */
[----:B------:R-:W-:Y:S01]  /*04f0*/  LDS R26, [R2+0x980] ;  /* 0x00098000021a7984 */ /* 0x000fe20000000800 */
[----:B0-----:R-:W-:-:S03]  /*0500*/  FFMA R25, R12, R25, R29 ;  /* 0x000000190c197223 */ /* 0x001fc6000000001d */
[----:B------:R-:W0:Y:S01]  /*0510*/  LDS R29, [R2+0x900] ;  /* 0x00090000021d7984 */ /* 0x000e220000000800 */
[----:B------:R-:W-:-:S03]  /*0520*/  FFMA R22, R22, R13, R25 ;  /* 0x0000000d16167223 */ /* 0x000fc60000000019 */
[----:B------:R-:W-:Y:S01]  /*0530*/  LDS R25, [R2+0xa00] ;  /* 0x000a000002197984 */ /* 0x000fe20000000800 */
[----:B-1----:R-:W-:-:S03]  /*0540*/  FFMA R27, R27, R14, R22 ;  /* 0x0000000e1b1b7223 */ /* 0x002fc60000000016 */
[----:B------:R-:W-:Y:S01]  /*0550*/  LDS R22, [R2+0xa80] ;  /* 0x000a800002167984 */ /* 0x000fe20000000800 */
[----:B------:R-:W-:-:S03]  /*0560*/  FFMA R27, R24, R15, R27 ;  /* 0x0000000f181b7223 */ /* 0x000fc6000000001b */
[----:B------:R-:W1:Y:S04]  /*0570*/  LDS.128 R12, [R10+0x50] ;  /* 0x000050000a0c7984 */ /* 0x000e680000000c00 */
[----:B------:R-:W-:Y:S01]  /*0580*/  LDS R24, [R2+0xb80] ;  /* 0x000b800002187984 */ /* 0x000fe20000000800 */
[----:B--2---:R-:W-:-:S03]  /*0590*/  FFMA R23, R4, R23, R27 ;  /* 0x0000001704177223 */ /* 0x004fc6000000001b */
[----:B------:R-:W-:Y:S01]  /*05a0*/  LDS R27, [R2+0xc00] ;  /* 0x000c0000021b7984 */ /* 0x000fe20000000800 */
[----:B------:R-:W-:-:S03]  /*05b0*/  FFMA R20, R20, R5, R23 ;  /* 0x0000000514147223 */ /* 0x000fc60000000017 */
[----:B------:R-:W2:Y:S01]  /*05c0*/  LDS R23, [R2+0xb00] ;  /* 0x000b000002177984 */ /* 0x000ea20000000800 */
[----:B0-----:R-:W-:-:S03]  /*05d0*/  FFMA R29, R29, R6, R20 ;  /* 0x000000061d1d7223 */ /* 0x001fc60000000014 */
[----:B------:R-:W-:Y:S01]  /*05e0*/  LDS R20, [R2+0xc80] ;  /* 0x000c800002147984 */ /* 0x000fe20000000800 */
[----:B------:R-:W-:-:S03]  /*05f0*/  FFMA R29, R26, R7, R29 ;  /* 0x000000071a1d7223 */ /* 0x000fc6000000001d */
[----:B------:R-:W0:Y:S01]  /*0600*/  LDS.128 R4, [R10+0x60] ;  /* 0x000060000a047984 */ /* 0x000e220000000c00 */
[----:B-1----:R-:W-:-:S04]  /*0610*/  FFMA R25, R12, R25, R29 ;  /* 0x000000190c197223 */ /* 0x002fc8000000001d */
[----:B------:R-:W-:Y:S02]  /*0620*/  FFMA R22, R22, R13, R25 ;  /* 0x0000000d16167223 */ /* 0x000fe40000000019 */
[----:B------:R-:W1:Y:S02]  /*0630*/  LDS R25, [R2+0xd00] ;  /* 0x000d000002197984 */ /* 0x000e640000000800 */
[----:B--2---:R-:W-:Y:S02]  /*0640*/  FFMA R23, R23, R14, R22 ;  /* 0x0000000e17177223 */ /* 0x004fe40000000016 */
[----:B------:R-:W2:Y:S02]  /*0650*/  LDS R22, [R2+0xd80] ;  /* 0x000d800002167984 */ /* 0x000ea40000000800 */
[----:B------:R-:W-:Y:S02]  /*0660*/  FFMA R29, R24, R15, R23 ;  /* 0x0000000f181d7223 */ /* 0x000fe40000000017 */
[----:B------:R-:W-:Y:S04]  /*0670*/  LDS R23, [R2+0xe00] ;  /* 0x000e000002177984 */ /* 0x000fe80000000800 */
[----:B------:R-:W3:Y:S01]  /*0680*/  LDS.128 R12, [R10+0x70] ;  /* 0x000070000a0c7984 */ /* 0x000ee20000000c00 */
[----:B0-----:R-:W-:-:S03]  /*0690*/  FFMA R27, R4, R27, R29 ;  /* 0x0000001b041b7223 */ /* 0x001fc6000000001d */
[----:B------:R-:W0:Y:S01]  /*06a0*/  LDS R4, [R2+0xe80] ;  /* 0x000e800002047984 */ /* 0x000e220000000800 */
[----:B------:R-:W-:-:S03]  /*06b0*/  FFMA R24, R20, R5, R27 ;  /* 0x0000000514187223 */ /* 0x000fc6000000001b */
[----:B------:R-:W4:Y:S04]  /*06c0*/  LDS R5, [R2+0xf00] ;  /* 0x000f000002057984 */ /* 0x000f280000000800 */
[----:B------:R-:W5:Y:S01]  /*06d0*/  LDS R20, [R2+0xf80] ;  /* 0x000f800002147984 */ /* 0x000f620000000800 */
[----:B-1----:R-:W-:-:S04]  /*06e0*/  FFMA R25, R25, R6, R24 ;  /* 0x0000000619197223 */ /* 0x002fc80000000018 */
[----:B--2---:R-:W-:Y:S01]  /*06f0*/  FFMA R7, R22, R7, R25 ;  /* 0x0000000716077223 */ /* 0x004fe20000000019 */
[----:B------:R-:W-:-:S04]  /*0700*/  SHF.R.S32.HI R25, RZ, 0x1f, R0 ;  /* 0x0000001fff197819 */ /* 0x000fc80000011400 */
[----:B------:R-:W-:Y:S01]  /*0710*/  LEA.HI R25, R25, R0, RZ, 0x5 ;  /* 0x0000000019197211 */ /* 0x000fe200078f28ff */
[----:B---3--:R-:W-:-:S03]  /*0720*/  FFMA R7, R12, R23, R7 ;  /* 0x000000170c077223 */ /* 0x008fc60000000007 */
[----:B------:R-:W-:Y:S01]  /*0730*/  SHF.R.S32.HI R25, RZ, 0x5, R25 ;  /* 0x00000005ff197819 */ /* 0x000fe20000011419 */
[----:B0-----:R-:W-:-:S04]  /*0740*/  FFMA R4, R4, R13, R7 ;  /* 0x0000000d04047223 */ /* 0x001fc80000000007 */
[----:B----4-:R-:W-:Y:S01]  /*0750*/  FFMA R5, R5, R14, R4 ;  /* 0x0000000e05057223 */ /* 0x010fe20000000004 */
[----:B------:R-:W-:Y:S01]  /*0760*/  IADD3 R4, PT, PT, -R25, 0x1, RZ ;  /* 0x0000000119047810 */ /* 0x000fe20007ffe1ff */
[----:B------:R-:W-:Y:S03]  /*0770*/  BAR.SYNC.DEFER_BLOCKING 0x0 ;  /* 0x0000000000007b1d */ /* 0x000fe60000010000 */
[----:B------:R-:W-:Y:S01]  /*0780*/  ISETP.NE.AND P0, PT, R4, RZ, PT ;  /* 0x000000ff0400720c */ /* 0x000fe20003f05270 */
[----:B-----5:R-:W-:Y:S01]  /*0790*/  FFMA R23, R20, R15, R5 ;  /* 0x0000000f14177223 */ /* 0x020fe20000000005 */
[----:B------:R-:W-:-:S04]  /*07a0*/  LEA R21, R0, R21, 0x5 ;  /* 0x0000001500157211 */ /* 0x000fc800078e28ff */
[-C--:B------:R-:W-:Y:S02]  /*07b0*/  MOV R27, R23.reuse ;  /* 0x00000017001b7202 */ /* 0x080fe40000000f00 */
[-C--:B------:R-:W-:Y:S02]  /*07c0*/  MOV R25, R23.reuse ;  /* 0x0000001700197202 */ /* 0x080fe40000000f00 */
[----:B------:R-:W-:-:S03]  /*07d0*/  MOV R29, R23 ;  /* 0x00000017001d7202 */ /* 0x000fc60000000f00 */
[----:B------:R-:W-:Y:S05]  /*07e0*/  @!P0 BRA `(.L_x_0) ;  /* 0x0000000c000c8947 */ /* 0x000fea0003800000 */
[----:B------:R-:W0:Y:S01]  /*07f0*/  LDC R0, c[0x0][0x398] ;  /* 0x0000e600ff007b82 */ /* 0x000e220000000800 */
[----:B------:R-:W-:Y:S02]  /*0800*/  IADD3 R19, PT, PT, R19, 0x20, RZ ;  /* 0x0000002013137810 */ /* 0x000fe40007ffe0ff */
[----:B------:R-:W-:Y:S02]  /*0810*/  IADD3 R18, PT, PT, R18, 0x20, RZ ;  /* 0x0000002012127810 */ /* 0x000fe40007ffe0ff */
[----:B------:R-:W-:Y:S02]  /*0820*/  IADD3 R17, PT, PT, R17, 0x20, RZ ;  /* 0x0000002011117810 */ /* 0x000fe40007ffe0ff */
[----:B------:R-:W-:-:S07]  /*0830*/  MOV R20, R4 ;  /* 0x0000000400147202 */ /* 0x000fce0000000f00 */
.L_x_1:
[-C--:B0-----:R-:W-:Y:S02]  /*0840*/  ISETP.GE.AND P1, PT, R17, R0.reuse, PT ;  /* 0x000000001100720c */ /* 0x081fe40003f26270 */
[----:B------:R-:W-:Y:S02]  /*0850*/  CS2R R12, SRZ ;  /* 0x00000000000c7805 */ /* 0x000fe4000001ff00 */
[-C--:B------:R-:W-:Y:S02]  /*0860*/  ISETP.GE.AND P0, PT, R19, R0.reuse, PT ;  /* 0x000000001300720c */ /* 0x080fe40003f06270 */
[-C--:B------:R-:W-:Y:S02]  /*0870*/  ISETP.GE.U32.OR P1, PT, R16, R0.reuse, P1 ;  /* 0x000000001000720c */ /* 0x080fe40000f26470 */
[----:B------:R-:W-:-:S11]  /*0880*/  ISETP.GE.U32.OR P0, PT, R3, R0, P0 ;  /* 0x000000000300720c */ /* 0x000fd60000706470 */
[----:B------:R-:W0:Y:S08]  /*0890*/  @!P1 LDC.64 R6, c[0x0][0x380] ;  /* 0x0000e000ff069b82 */ /* 0x000e300000000a00 */
[----:B------:R-:W1:Y:S01]  /*08a0*/  @!P0 LDC.64 R4, c[0x0][0x388] ;  /* 0x0000e200ff048b82 */ /* 0x000e620000000a00 */
[----:B0-----:R-:W-:-:S05]  /*08b0*/  @!P1 IMAD.WIDE R6, R18, 0x4, R6 ;  /* 0x0000000412069825 */ /* 0x001fca00078e0206 */
[----:B------:R-:W2:Y:S01]  /*08c0*/  @!P1 LDG.E R12, desc[UR8][R6.64] ;  /* 0x00000008060c9981 */ /* 0x000ea2000c1e1900 */
[----:B-1----:R-:W-:-:S05]  /*08d0*/  @!P0 IMAD.WIDE.U32 R4, R21, 0x4, R4 ;  /* 0x0000000415048825 */ /* 0x002fca00078e0004 */
[----:B------:R-:W3:Y:S04]  /*08e0*/  @!P0 LDG.E R13, desc[UR8][R4.64+0x180] ;  /* 0x00018008040d8981 */ /* 0x000ee8000c1e1900 */
[----:B--2---:R-:W-:Y:S04]  /*08f0*/  STS [R9], R12 ;  /* 0x0000000c09007388 */ /* 0x004fe80000000800 */
[----:B---3--:R-:W-:Y:S01]  /*0900*/  STS [R8], R13 ;  /* 0x0000000d08007388 */ /* 0x008fe20000000800 */
[----:B------:R-:W-:Y:S06]  /*0910*/  BAR.SYNC.DEFER_BLOCKING 0x0 ;  /* 0x0000000000007b1d */ /* 0x000fec0000010000 */
[----:B------:R-:W-:Y:S04]  /*0920*/  LDS R28, [R2] ;  /* 0x00000000021c7984 */ /* 0x000fe80000000800 */
[----:B------:R-:W0:Y:S04]  /*0930*/  LDS.128 R12, [R10] ;  /* 0x000000000a0c7984 */ /* 0x000e280000000c00 */
[----:B------:R-:W1:Y:S04]  /*0940*/  LDS R26, [R2+0x80] ;  /* 0x00008000021a7984 */ /* 0x000e680000000800 */
[----:B------:R-:W2:Y:S04]  /*0950*/  LDS R24, [R2+0x100] ;  /* 0x0001000002187984 */ /* 0x000ea80000000800 */
[----:B------:R-:W3:Y:S01]  /*0960*/  LDS R22, [R2+0x180] ;  /* 0x0001800002167984 */ /* 0x000ee20000000800 */
[CC--:B0-----:R-:W-:Y:S01]  /*0970*/  FFMA R23, R12.reuse, R28.reuse, R23 ;  /* 0x0000001c0c177223 */ /* 0x0c1fe20000000017 */
[CC--:B------:R-:W-:Y:S01]  /*0980*/  FFMA R27, R12.reuse, R28.reuse, R27 ;  /* 0x0000001c0c1b7223 */ /* 0x0c0fe2000000001b */
[CC--:B------:R-:W-:Y:S01]  /*0990*/  FFMA R25, R12.reuse, R28.reuse, R25 ;  /* 0x0000001c0c197223 */ /* 0x0c0fe20000000019 */
[----:B------:R-:W-:Y:S01]  /*09a0*/  FFMA R12, R12, R28, R29 ;  /* 0x0000001c0c0c7223 */ /* 0x000fe2000000001d */
[CC--:B-1----:R-:W-:Y:S01]  /*09b0*/  FFMA R23, R26.reuse, R13.reuse, R23 ;  /* 0x0000000d1a177223 */ /* 0x0c2fe20000000017 */
[CC--:B------:R-:W-:Y:S01]  /*09c0*/  FFMA R27, R26.reuse, R13.reuse, R27 ;  /* 0x0000000d1a1b7223 */ /* 0x0c0fe2000000001b */
[CC--:B------:R-:W-:Y:S01]  /*09d0*/  FFMA R25, R26.reuse, R13.reuse, R25 ;  /* 0x0000000d1a197223 */ /* 0x0c0fe20000000019 */
[----:B------:R-:W-:Y:S01]  /*09e0*/  FFMA R13, R26, R13, R12 ;  /* 0x0000000d1a0d7223 */ /* 0x000fe2000000000c */
[CC--:B--2---:R-:W-:Y:S01]  /*09f0*/  FFMA R5, R24.reuse, R14.reuse, R23 ;  /* 0x0000000e18057223 */ /* 0x0c4fe20000000017 */
[CC--:B------:R-:W-:Y:S01]  /*0a00*/  FFMA R12, R24.reuse, R14.reuse, R27 ;  /* 0x0000000e180c7223 */ /* 0x0c0fe2000000001b */
[CC--:B------:R-:W-:Y:S01]  /*0a10*/  FFMA R23, R24.reuse, R14.reuse, R25 ;  /* 0x0000000e18177223 */ /* 0x0c0fe20000000019 */
[----:B------:R-:W-:Y:S01]  /*0a20*/  FFMA R14, R24, R14, R13 ;  /* 0x0000000e180e7223 */ /* 0x000fe2000000000d */
[CC--:B---3--:R-:W-:Y:S01]  /*0a30*/  FFMA R25, R22.reuse, R15.reuse, R5 ;  /* 0x0000000f16197223 */ /* 0x0c8fe20000000005 */
[----:B------:R-:W-:Y:S04]  /*0a40*/  LDS R13, [R2+0x200] ;  /* 0x00020000020d7984 */ /* 0x000fe80000000800 */
[----:B------:R-:W0:Y:S01]  /*0a50*/  LDS.128 R4, [R10+0x10] ;  /* 0x000010000a047984 */ /* 0x000e220000000c00 */
[----:B------:R-:W-:-:S03]  /*0a60*/  FFMA R24, R22, R15, R14 ;  /* 0x0000000f16187223 */ /* 0x000fc6000000000e */
[----:B------:R-:W1:Y:S01]  /*0a70*/  LDS R14, [R2+0x280] ;  /* 0x00028000020e7984 */ /* 0x000e620000000800 */
[CC--:B------:R-:W-:Y:S01]  /*0a80*/  FFMA R12, R22.reuse, R15.reuse, R12 ;  /* 0x0000000f160c7223 */ /* 0x0c0fe2000000000c */
[----:B------:R-:W-:Y:S02]  /*0a90*/  FFMA R23, R22, R15, R23 ;  /* 0x0000000f16177223 */ /* 0x000fe40000000017 */
        /* <DEDUP_REMOVED lines=14> */
[----:B------:R-:W-:Y:S04]  /*0b80*/  LDS R5, [R2+0x400] ;  /* 0x0004000002057984 */ /* 0x000fe80000000800 */
[----:B------:R-:W0:Y:S01]  /*0b90*/  LDS.128 R12, [R10+0x20] ;  /* 0x000020000a0c7984 */ /* 0x000e220000000c00 */
[----:B---3--:R-:W-:-:S03]  /*0ba0*/  FFMA R25, R22, R7, R25 ;  /* 0x0000000716197223 */ /* 0x008fc60000000019 */
[----:B------:R-:W1:Y:S01]  /*0bb0*/  LDS R6, [R2+0x480] ;  /* 0x0004800002067984 */ /* 0x000e620000000800 */
[CC--:B------:R-:W-:Y:S01]  /*0bc0*/  FFMA R4, R22.reuse, R7.reuse, R4 ;  /* 0x0000000716047223 */ /* 0x0c0fe20000000004 */
        /* <DEDUP_REMOVED lines=33> */
[----:B--2---:R-:W-:-:S02]  /*0de0*/  FFMA R25, R15, R6, R4 ;  /* 0x000000060f197223 */ /* 0x004fc40000000004 */
        /* <DEDUP_REMOVED lines=75> */
[----:B------:R-:W-:-:S04]  /*12a0*/  IADD3 R20, PT, PT, R20, 0x1, RZ ;  /* 0x0000000114147810 */ /* 0x000fc80007ffe0ff */
[----:B------:R-:W-:Y:S02]  /*12b0*/  ISETP.NE.AND P0, PT, R20, RZ, PT ;  /* 0x000000ff1400720c */ /* 0x000fe40003f05270 */
[----:B------:R-:W-:Y:S02]  /*12c0*/  IADD3 R19, PT, PT, R19, 0x20, RZ ;  /* 0x0000002013137810 */ /* 0x000fe40007ffe0ff */
[----:B------:R-:W-:Y:S02]  /*12d0*/  IADD3 R17, PT, PT, R17, 0x20, RZ ;  /* 0x0000002011117810 */ /* 0x000fe40007ffe0ff */
[----:B------:R-:W-:Y:S02]  /*12e0*/  IADD3 R18, PT, PT, R18, 0x20, RZ ;  /* 0x0000002012127810 */ /* 0x000fe40007ffe0ff */
[----:B------:R-:W-:Y:S01]  /*12f0*/  LEA R21, R0, R21, 0x5 ;  /* 0x0000001500157211 */ /* 0x000fe200078e28ff */
        /* <DEDUP_REMOVED lines=13> */
[CC--:B------:R-:W-:Y:S01]  /*13d0*/  FFMA R27, R22.reuse, R7.reuse, R12 ;  /* 0x00000007161b7223 */ /* 0x0c0fe2000000000c */
[CC--:B------:R-:W-:Y:S01]  /*13e0*/  FFMA R25, R22.reuse, R7.reuse, R25 ;  /* 0x0000000716197223 */ /* 0x0c0fe20000000019 */
[----:B------:R-:W-:Y:S01]  /*13f0*/  FFMA R29, R22, R7, R24 ;  /* 0x00000007161d7223 */ /* 0x000fe20000000018 */
[----:B------:R-:W-:Y:S06]  /*1400*/  BAR.SYNC.DEFER_BLOCKING 0x0 ;  /* 0x0000000000007b1d */ /* 0x000fec0000010000 */
[----:B------:R-:W-:Y:S05]  /*1410*/  @P0 BRA `(.L_x_1) ;  /* 0xfffffff400080947 */ /* 0x000fea000383ffff */
.L_x_0:
[C---:B------:R-:W-:Y:S01]  /*1420*/  VIMNMX R3, PT, PT, R16.reuse, R11, !PT ;  /* 0x0000000b10037248 */ /* 0x040fe20007fe0100 */
[----:B------:R-:W0:Y:S01]  /*1430*/  LDCU.64 UR4, c[0x0][0x390] ;  /* 0x00007200ff0477ac */ /* 0x000e220008000a00 */
[-C--:B------:R-:W-:Y:S01]  /*1440*/  IMAD R4, R16, R0.reuse, RZ ;  /* 0x0000000010047224 */ /* 0x080fe200078e02ff */
[--C-:B------:R-:W-:Y:S02]  /*1450*/  VIADDMNMX R5, R11, 0x20, R16.reuse, !PT ;  /* 0x000000200b057846 */ /* 0x100fe40007800110 */
[-C--:B------:R-:W-:Y:S02]  /*1460*/  ISETP.GE.AND P2, PT, R3, R0.reuse, PT ;  /* 0x000000000300720c */ /* 0x080fe40003f46270 */
[----:B------:R-:W-:Y:S02]  /*1470*/  VIADDMNMX R7, R11, 0x40, R16, !PT ;  /* 0x000000400b077846 */ /* 0x000fe40007800110 */
[----:B------:R-:W-:Y:S02]  /*1480*/  ISETP.GE.AND P1, PT, R5, R0, PT ;  /* 0x000000000500720c */ /* 0x000fe40003f26270 */
[----:B------:R-:W-:-:S02]  /*1490*/  IADD3 R6, P3, PT, R11, R4, RZ ;  /* 0x000000040b067210 */ /* 0x000fc40007f7e0ff */
[----:B------:R-:W-:Y:S02]  /*14a0*/  VIADDMNMX R5, R11, 0x60, R16, !PT ;  /* 0x000000600b057846 */ /* 0x000fe40007800110 */
[-C--:B------:R-:W-:Y:S02]  /*14b0*/  ISETP.GE.AND P0, PT, R7, R0.reuse, PT ;  /* 0x000000000700720c */ /* 0x080fe40003f06270 */
[----:B------:R-:W-:Y:S01]  /*14c0*/  IADD3.X R7, PT, PT, RZ, RZ, RZ, P3, !PT ;  /* 0x000000ffff077210 */ /* 0x000fe20001ffe4ff */
[----:B------:R-:W1:Y:S01]  /*14d0*/  @!P2 LDC.64 R2, c[0x0][0x390] ;  /* 0x0000e400ff02ab82 */ /* 0x000e620000000a00 */
[----:B------:R-:W-:Y:S02]  /*14e0*/  ISETP.GE.AND P3, PT, R5, R0, PT ;  /* 0x000000000500720c */ /* 0x000fe40003f66270 */
[----:B------:R-:W-:Y:S02]  /*14f0*/  @!P2 IADD3 R11, PT, PT, R11, R4, RZ ;  /* 0x000000040b0ba210 */ /* 0x000fe40007ffe0ff */
[----:B0-----:R-:W-:-:S04]  /*1500*/  LEA R4, P4, R6, UR4, 0x2 ;  /* 0x0000000406047c11 */ /* 0x001fc8000f8810ff */
[----:B------:R-:W-:Y:S01]  /*1510*/  LEA.HI.X R5, R6, UR5, R7, 0x2, P4 ;  /* 0x0000000506057c11 */ /* 0x000fe2000a0f1407 */
[----:B-1----:R-:W-:-:S05]  /*1520*/  @!P2 IMAD.WIDE.U32 R2, R11, 0x4, R2 ;  /* 0x000000040b02a825 */ /* 0x002fca00078e0002 */
[----:B------:R0:W-:Y:S04]  /*1530*/  @!P2 STG.E desc[UR8][R2.64], R23 ;  /* 0x000000170200a986 */ /* 0x0001e8000c101908 */
[----:B------:R0:W-:Y:S04]  /*1540*/  @!P1 STG.E desc[UR8][R4.64+0x80], R27 ;  /* 0x0000801b04009986 */ /* 0x0001e8000c101908 */
[----:B------:R0:W-:Y:S01]  /*1550*/  @!P0 STG.E desc[UR8][R4.64+0x100], R25 ;  /* 0x0001001904008986 */ /* 0x0001e2000c101908 */
[----:B------:R-:W-:Y:S05]  /*1560*/  @P3 EXIT ;  /* 0x000000000000394d */ /* 0x000fea0003800000 */
[----:B------:R-:W-:Y:S01]  /*1570*/  STG.E desc[UR8][R4.64+0x180], R29 ;  /* 0x0001801d04007986 */ /* 0x000fe2000c101908 */
[----:B------:R-:W-:Y:S05]  /*1580*/  EXIT ;  /* 0x000000000000794d */ /* 0x000fea0003800000 */
.L_x_2:
[----:B------:R-:W-:-:S00]  /*1590*/  BRA `(.L_x_2) ;  /* 0xfffffffc00fc7947 */ /* 0x000fc0000383ffff */
[----:B------:R-:W-:-:S00]  /*15a0*/  NOP ;  /* 0x0000000000007918 */ /* 0x000fc00000000000 */
        /* <DEDUP_REMOVED lines=13> */
.L_x_3:


//--------------------- .nv.shared._Z15matrixMulKernelPfS_S_i --------------------------
	.section	.nv.shared._Z15matrixMulKernelPfS_S_i,"aw",@nobits
	.sectionflags	@""
	.align	4
.nv.shared._Z15matrixMulKernelPfS_S_i:
	.zero		9216


//--------------------- .nv.shared.reserved.0     --------------------------
	.section	.nv.shared.reserved.0,"aw",@nobits
	.weak		__nv_reservedSMEM_offset_0_alias
	.size		__nv_reservedSMEM_offset_0_alias, 0, 64
	.other		__nv_reservedSMEM_offset_0_alias,@"STO_CUDA_RESERVED_SHARED STV_DEFAULT"
__nv_reservedSMEM_offset_0_alias:
	.zero		0
	.zero		64


//--------------------- .nv.constant0._Z15matrixMulKernelPfS_S_i --------------------------
	.section	.nv.constant0._Z15matrixMulKernelPfS_S_i,"a",@progbits
	.sectionflags	@""
	.align	4
.nv.constant0._Z15matrixMulKernelPfS_S_i:
	.zero		924


//--------------------- SYMBOLS --------------------------

	.type		.nv.reservedSmem.offset0,@object
	.size		.nv.reservedSmem.offset0,0x4
	.type		.nv.reservedSmem.cap,@object
	.size		.nv.reservedSmem.cap,0x4
